	.headerflags	@"EF_CUDA_TEXMODE_UNIFIED EF_CUDA_64BIT_ADDRESS EF_CUDA_ACCELERATORS EF_CUDA_SM90 EF_CUDA_VIRTUAL_SM(EF_CUDA_SM90)"
	.elftype	@"ET_EXEC"


//--------------------- .nv.info                  --------------------------
	.section	.nv.info,"",@"SHT_CUDA_INFO"
	.align	4


	//----- nvinfo : EIATTR_REGCOUNT
	.align		4
        /*0000*/ 	.byte	0x04, 0x2f
        /*0002*/ 	.short	(.L_3 - .L_2)
	.align		4
.L_2:
        /*0004*/ 	.word	index@(triton_poi_fused__native_batch_norm_legit_no_training_add_native_batch_norm_backward_relu_22)
        /*0008*/ 	.word	0x00000016


	//----- nvinfo : EIATTR_MIN_STACK_SIZE
	.align		4
.L_3:
        /*000c*/ 	.byte	0x04, 0x12
        /*000e*/ 	.short	(.L_5 - .L_4)
	.align		4
.L_4:
        /*0010*/ 	.word	index@(triton_poi_fused__native_batch_norm_legit_no_training_add_native_batch_norm_backward_relu_22)
        /*0014*/ 	.word	0x00000000


	//----- nvinfo : EIATTR_FRAME_SIZE
	.align		4
.L_5:
        /*0018*/ 	.byte	0x04, 0x11
        /*001a*/ 	.short	(.L_7 - .L_6)
	.align		4
.L_6:
        /*001c*/ 	.word	index@(triton_poi_fused__native_batch_norm_legit_no_training_add_native_batch_norm_backward_relu_22)
        /*0020*/ 	.word	0x00000000


	//----- nvinfo : EIATTR_MIN_STACK_SIZE
	.align		4
.L_7:
        /*0024*/ 	.byte	0x04, 0x12
        /*0026*/ 	.short	(.L_9 - .L_8)
	.align		4
.L_8:
        /*0028*/ 	.word	index@(triton_poi_fused__native_batch_norm_legit_no_training_add_native_batch_norm_backward_relu_22)
        /*002c*/ 	.word	0x00000000
.L_9:


//--------------------- .nv.info.triton_poi_fused__native_batch_norm_legit_no_training_add_native_batch_norm_backward_relu_22 --------------------------
	.section	.nv.info.triton_poi_fused__native_batch_norm_legit_no_training_add_native_batch_norm_backward_relu_22,"",@"SHT_CUDA_INFO"
	.sectionflags	@""
	.align	4


	//----- nvinfo : EIATTR_CUDA_API_VERSION
	.align		4
        /*0000*/ 	.byte	0x04, 0x37
        /*0002*/ 	.short	(.L_11 - .L_10)
.L_10:
        /*0004*/ 	.word	0x0000007c


	//----- nvinfo : EIATTR_KPARAM_INFO
	.align		4
.L_11:
        /*0008*/ 	.byte	0x04, 0x17
        /*000a*/ 	.short	(.L_13 - .L_12)
.L_12:
        /*000c*/ 	.word	0x00000000
        /*0010*/ 	.short	0x000a
        /*0012*/ 	.short	0x0050
        /*0014*/ 	.byte	0x00, 0xf0, 0x11, 0x00


	//----- nvinfo : EIATTR_KPARAM_INFO
	.align		4
.L_13:
        /*0018*/ 	.byte	0x04, 0x17
        /*001a*/ 	.short	(.L_15 - .L_14)
.L_14:
        /*001c*/ 	.word	0x00000000
        /*0020*/ 	.short	0x0009
        /*0022*/ 	.short	0x0048
        /*0024*/ 	.byte	0x00, 0xf4, 0x21, 0x00


	//----- nvinfo : EIATTR_KPARAM_INFO
	.align		4
.L_15:
        /*0028*/ 	.byte	0x04, 0x17
        /*002a*/ 	.short	(.L_17 - .L_16)
.L_16:
        /*002c*/ 	.word	0x00000000
        /*0030*/ 	.short	0x0008
        /*0032*/ 	.short	0x0040
        /*0034*/ 	.byte	0x00, 0xf4, 0x21, 0x00


	//----- nvinfo : EIATTR_KPARAM_INFO
	.align		4
.L_17:
        /*0038*/ 	.byte	0x04, 0x17
        /*003a*/ 	.short	(.L_19 - .L_18)
.L_18:
        /*003c*/ 	.word	0x00000000
        /*0040*/ 	.short	0x0007
        /*0042*/ 	.short	0x0038
        /*0044*/ 	.byte	0x00, 0xf4, 0x21, 0x00


	//----- nvinfo : EIATTR_KPARAM_INFO
	.align		4
.L_19:
        /*0048*/ 	.byte	0x04, 0x17
        /*004a*/ 	.short	(.L_21 - .L_20)
.L_20:
        /*004c*/ 	.word	0x00000000
        /*0050*/ 	.short	0x0006
        /*0052*/ 	.short	0x0030
        /*0054*/ 	.byte	0x00, 0xf4, 0x21, 0x00


	//----- nvinfo : EIATTR_KPARAM_INFO
	.align		4
.L_21:
        /*0058*/ 	.byte	0x04, 0x17
        /*005a*/ 	.short	(.L_23 - .L_22)
.L_22:
        /*005c*/ 	.word	0x00000000
        /*0060*/ 	.short	0x0005
        /*0062*/ 	.short	0x0028
        /*0064*/ 	.byte	0x00, 0xf4, 0x21, 0x00


	//----- nvinfo : EIATTR_KPARAM_INFO
	.align		4
.L_23:
        /*0068*/ 	.byte	0x04, 0x17
        /*006a*/ 	.short	(.L_25 - .L_24)
.L_24:
        /*006c*/ 	.word	0x00000000
        /*0070*/ 	.short	0x0004
        /*0072*/ 	.short	0x0020
        /*0074*/ 	.byte	0x00, 0xf4, 0x21, 0x00


	//----- nvinfo : EIATTR_KPARAM_INFO
	.align		4
.L_25:
        /*0078*/ 	.byte	0x04, 0x17
        /*007a*/ 	.short	(.L_27 - .L_26)
.L_26:
        /*007c*/ 	.word	0x00000000
        /*0080*/ 	.short	0x0003
        /*0082*/ 	.short	0x0018
        /*0084*/ 	.byte	0x00, 0xf4, 0x21, 0x00


	//----- nvinfo : EIATTR_KPARAM_INFO
	.align		4
.L_27:
        /*0088*/ 	.byte	0x04, 0x17
        /*008a*/ 	.short	(.L_29 - .L_28)
.L_28:
        /*008c*/ 	.word	0x00000000
        /*0090*/ 	.short	0x0002
        /*0092*/ 	.short	0x0010
        /*0094*/ 	.byte	0x00, 0xf4, 0x21, 0x00


	//----- nvinfo : EIATTR_KPARAM_INFO
	.align		4
.L_29:
        /*0098*/ 	.byte	0x04, 0x17
        /*009a*/ 	.short	(.L_31 - .L_30)
.L_30:
        /*009c*/ 	.word	0x00000000
        /*00a0*/ 	.short	0x0001
        /*00a2*/ 	.short	0x0008
        /*00a4*/ 	.byte	0x00, 0xf4, 0x21, 0x00


	//----- nvinfo : EIATTR_KPARAM_INFO
	.align		4
.L_31:
        /*00a8*/ 	.byte	0x04, 0x17
        /*00aa*/ 	.short	(.L_33 - .L_32)
.L_32:
        /*00ac*/ 	.word	0x00000000
        /*00b0*/ 	.short	0x0000
        /*00b2*/ 	.short	0x0000
        /*00b4*/ 	.byte	0x00, 0xf4, 0x21, 0x00


	//----- nvinfo : EIATTR_SPARSE_MMA_MASK
	.align		4
.L_33:
        /*00b8*/ 	.byte	0x03, 0x50
        /*00ba*/ 	.short	0x0000


	//----- nvinfo : EIATTR_MAXREG_COUNT
	.align		4
        /*00bc*/ 	.byte	0x03, 0x1b
        /*00be*/ 	.short	0x00ff


	//----- nvinfo : EIATTR_EXIT_INSTR_OFFSETS
	.align		4
        /*00c0*/ 	.byte	0x04, 0x1c
        /*00c2*/ 	.short	(.L_35 - .L_34)


	//   ....[0]....
.L_34:
        /*00c4*/ 	.word	0x000004e0


	//----- nvinfo : EIATTR_REQNTID
	.align		4
.L_35:
        /*00c8*/ 	.byte	0x04, 0x10
        /*00ca*/ 	.short	(.L_37 - .L_36)
.L_36:
        /*00cc*/ 	.word	0x00000100
        /*00d0*/ 	.word	0x00000001
        /*00d4*/ 	.word	0x00000001


	//----- nvinfo : EIATTR_CBANK_PARAM_SIZE
	.align		4
.L_37:
        /*00d8*/ 	.byte	0x03, 0x19
        /*00da*/ 	.short	0x0054


	//----- nvinfo : EIATTR_PARAM_CBANK
	.align		4
        /*00dc*/ 	.byte	0x04, 0x0a
        /*00de*/ 	.short	(.L_39 - .L_38)
	.align		4
.L_38:
        /*00e0*/ 	.word	index@(.nv.constant0.triton_poi_fused__native_batch_norm_legit_no_training_add_native_batch_norm_backward_relu_22)
        /*00e4*/ 	.short	0x0210
        /*00e6*/ 	.short	0x0054


	//----- nvinfo : EIATTR_SW_WAR
	.align		4
.L_39:
        /*00e8*/ 	.byte	0x04, 0x36
        /*00ea*/ 	.short	(.L_41 - .L_40)
.L_40:
        /*00ec*/ 	.word	0x00000008
.L_41:


//--------------------- .nv.callgraph             --------------------------
	.section	.nv.callgraph,"",@"SHT_CUDA_CALLGRAPH"
	.align	4
	.sectionentsize	8
	.align		4
        /*0000*/ 	.word	0x00000000
	.align		4
        /*0004*/ 	.word	0xffffffff
	.align		4
        /*0008*/ 	.word	0x00000000
	.align		4
        /*000c*/ 	.word	0xfffffffe
	.align		4
        /*0010*/ 	.word	0x00000000
	.align		4
        /*0014*/ 	.word	0xfffffffd
	.align		4
        /*0018*/ 	.word	0x00000000
	.align		4
        /*001c*/ 	.word	0xfffffffc


//--------------------- .nv.constant4             --------------------------
	.section	.nv.constant4,"a",@progbits
	.align	8
	.align		8
.nv.constant4:
        /*0000*/ 	.dword	_$_str
	.align		8
        /*0008*/ 	.dword	_$_str_$_2


//--------------------- .text.triton_poi_fused__native_batch_norm_legit_no_training_add_native_batch_norm_backward_relu_22 --------------------------
	.section	.text.triton_poi_fused__native_batch_norm_legit_no_training_add_native_batch_norm_backward_relu_22,"ax",@progbits
	.align	128
        .global         triton_poi_fused__native_batch_norm_legit_no_training_add_native_batch_norm_backward_relu_22
        .type           triton_poi_fused__native_batch_norm_legit_no_training_add_native_batch_norm_backward_relu_22,@function
        .size           triton_poi_fused__native_batch_norm_legit_no_training_add_native_batch_norm_backward_relu_22,(.L_x_1 - triton_poi_fused__native_batch_norm_legit_no_training_add_native_batch_norm_backward_relu_22)
        .other          triton_poi_fused__native_batch_norm_legit_no_training_add_native_batch_norm_backward_relu_22,@"STO_CUDA_ENTRY STV_DEFAULT"
triton_poi_fused__native_batch_norm_legit_no_training_add_native_batch_norm_backward_relu_22:
.text.triton_poi_fused__native_batch_norm_legit_no_training_add_native_batch_norm_backward_relu_22:
[----:B------:R-:W-:Y:S01]  /*0000*/  LDC R1, c[0x0][0x28] ;  /* 0x00000a00ff017b82 */ /* 0x000fe20000000800 */
[----:B------:R-:W1:Y:S07]  /*0010*/  S2R R0, SR_TID.X ;  /* 0x0000000000007919 */ /* 0x000e6e0000002100 */
[----:B------:R-:W2:Y:S01]  /*0020*/  LDC.64 R10, c[0x0][0x238] ;  /* 0x00008e00ff0a7b82 */ /* 0x000ea20000000a00 */
[----:B------:R-:W-:Y:S01]  /*0030*/  ULDC.64 UR4, c[0x0][0x208] ;  /* 0x0000820000047ab9 */ /* 0x000fe20000000a00 */
[----:B------:R-:W3:Y:S06]  /*0040*/  S2R R3, SR_CTAID.X ;  /* 0x0000000000037919 */ /* 0x000eec0000002500 */
[----:B------:R-:W4:Y:S08]  /*0050*/  LDC.64 R4, c[0x0][0x218] ;  /* 0x00008600ff047b82 */ /* 0x000f300000000a00 */
[----:B------:R-:W5:Y:S08]  /*0060*/  LDC.64 R18, c[0x0][0x220] ;  /* 0x00008800ff127b82 */ /* 0x000f700000000a00 */
[----:B------:R-:W5:Y:S01]  /*0070*/  LDC.64 R6, c[0x0][0x228] ;  /* 0x00008a00ff067b82 */ /* 0x000f620000000a00 */
[----:B-1----:R-:W-:-:S07]  /*0080*/  SHF.L.U32 R0, R0, 0x1, RZ ;  /* 0x0000000100007819 */ /* 0x002fce00000006ff */
[----:B------:R-:W1:Y:S01]  /*0090*/  LDC.64 R8, c[0x0][0x230] ;  /* 0x00008c00ff087b82 */ /* 0x000e620000000a00 */
[----:B------:R-:W-:-:S04]  /*00a0*/  LOP3.LUT R0, R0, 0x1fe, RZ, 0xc0, !PT ;  /* 0x000001fe00007812 */ /* 0x000fc800078ec0ff */
[----:B---3--:R-:W-:-:S03]  /*00b0*/  LEA R0, R3, R0, 0x9 ;  /* 0x0000000003007211 */ /* 0x008fc600078e48ff */
[----:B------:R-:W3:Y:S02]  /*00c0*/  LDC.64 R12, c[0x0][0x240] ;  /* 0x00009000ff0c7b82 */ /* 0x000ee40000000a00 */
[----:B------:R-:W-:-:S06]  /*00d0*/  IMAD.HI R2, R0, 0x66666667, RZ ;  /* 0x6666666700027827 */ /* 0x000fcc00078e02ff */
[----:B------:R-:W3:Y:S01]  /*00e0*/  LDC.64 R14, c[0x0][0x248] ;  /* 0x00009200ff0e7b82 */ /* 0x000ee20000000a00 */
[----:B------:R-:W-:-:S04]  /*00f0*/  SHF.R.U32.HI R3, RZ, 0x1f, R2 ;  /* 0x0000001fff037819 */ /* 0x000fc80000011602 */
[----:B------:R-:W-:-:S05]  /*0100*/  LEA.HI.SX32 R3, R2, R3, 0x18 ;  /* 0x0000000302037211 */ /* 0x000fca00078fc2ff */
[----:B------:R-:W-:Y:S02]  /*0110*/  IMAD R17, R3, -0x280, R0 ;  /* 0xfffffd8003117824 */ /* 0x000fe400078e0200 */
[----:B------:R-:W3:Y:S02]  /*0120*/  LDC.64 R2, c[0x0][0x210] ;  /* 0x00008400ff027b82 */ /* 0x000ee40000000a00 */
[----:B--2---:R-:W-:-:S06]  /*0130*/  IMAD.WIDE R10, R17, 0x4, R10 ;  /* 0x00000004110a7825 */ /* 0x004fcc00078e020a */
[----:B------:R-:W2:Y:S01]  /*0140*/  LDG.E.EL.64 R10, desc[UR4][R10.64] ;  /* 0x000000040a0a7981 */ /* 0x000ea2000c2e1b00 */
[----:B----4-:R-:W-:-:S04]  /*0150*/  IMAD.WIDE R4, R0, 0x4, R4 ;  /* 0x0000000400047825 */ /* 0x010fc800078e0204 */
[C---:B-----5:R-:W-:Y:S02]  /*0160*/  IMAD.WIDE R18, R0.reuse, 0x4, R18 ;  /* 0x0000000400127825 */ /* 0x060fe400078e0212 */
[----:B------:R-:W4:Y:S02]  /*0170*/  LDG.E.64 R4, desc[UR4][R4.64] ;  /* 0x0000000404047981 */ /* 0x000f24000c1e1b00 */
[C---:B0-----:R-:W-:Y:S02]  /*0180*/  IMAD.WIDE R6, R0.reuse, 0x4, R6 ;  /* 0x0000000400067825 */ /* 0x041fe400078e0206 */
[----:B------:R-:W5:Y:S02]  /*0190*/  LDG.E.64 R18, desc[UR4][R18.64] ;  /* 0x0000000412127981 */ /* 0x000f64000c1e1b00 */
[----:B-1----:R-:W-:Y:S02]  /*01a0*/  IMAD.WIDE R8, R17, 0x4, R8 ;  /* 0x0000000411087825 */ /* 0x002fe400078e0208 */
[----:B------:R-:W4:Y:S02]  /*01b0*/  LDG.E.64 R6, desc[UR4][R6.64] ;  /* 0x0000000406067981 */ /* 0x000f24000c1e1b00 */
[----:B---3--:R-:W-:-:S02]  /*01c0*/  IMAD.WIDE R2, R0, 0x4, R2 ;  /* 0x0000000400027825 */ /* 0x008fc400078e0202 */
[----:B------:R-:W3:Y:S04]  /*01d0*/  LDG.E.EL.64 R8, desc[UR4][R8.64] ;  /* 0x0000000408087981 */ /* 0x000ee8000c2e1b00 */
[----:B------:R-:W4:Y:S01]  /*01e0*/  LDG.E.64 R2, desc[UR4][R2.64] ;  /* 0x0000000402027981 */ /* 0x000f22000c1e1b00 */
[----:B------:R-:W-:-:S04]  /*01f0*/  IMAD.WIDE R12, R17, 0x4, R12 ;  /* 0x00000004110c7825 */ /* 0x000fc800078e020c */
[----:B------:R-:W-:Y:S02]  /*0200*/  IMAD.WIDE R14, R17, 0x4, R14 ;  /* 0x00000004110e7825 */ /* 0x000fe400078e020e */
[----:B------:R-:W3:Y:S04]  /*0210*/  LDG.E.EL.64 R12, desc[UR4][R12.64] ;  /* 0x000000040c0c7981 */ /* 0x000ee8000c2e1b00 */
[----:B------:R-:W3:Y:S01]  /*0220*/  LDG.E.EL.64 R14, desc[UR4][R14.64] ;  /* 0x000000040e0e7981 */ /* 0x000ee2000c2e1b00 */
[----:B--2---:R-:W-:Y:S01]  /*0230*/  FADD R16, R10, 9.9999997473787516356e-06 ;  /* 0x3727c5ac0a107421 */ /* 0x004fe20000000000 */
[----:B------:R-:W-:-:S03]  /*0240*/  FADD R11, R11, 9.9999997473787516356e-06 ;  /* 0x3727c5ac0b0b7421 */ /* 0x000fc60000000000 */
[----:B------:R-:W0:Y:S08]  /*0250*/  MUFU.SQRT R10, R16 ;  /* 0x00000010000a7308 */ /* 0x000e300000002000 */
[----:B------:R-:W1:Y:S01]  /*0260*/  MUFU.SQRT R17, R11 ;  /* 0x0000000b00117308 */ /* 0x000e620000002000 */
[C---:B0-----:R-:W-:Y:S02]  /*0270*/  FSETP.GT.AND P0, PT, R10.reuse, 8.50705917302346158658e+37, PT ;  /* 0x7e8000000a00780b */ /* 0x041fe40003f04000 */
[----:B------:R-:W-:-:S02]  /*0280*/  FSETP.GEU.AND P2, PT, R10, 1.175494350822287508e-38, PT ;  /* 0x008000000a00780b */ /* 0x000fc40003f4e000 */
[C---:B-1----:R-:W-:Y:S02]  /*0290*/  FSETP.GT.AND P1, PT, R17.reuse, 8.50705917302346158658e+37, PT ;  /* 0x7e8000001100780b */ /* 0x042fe40003f24000 */
[----:B------:R-:W-:-:S07]  /*02a0*/  FSETP.GEU.AND P3, PT, R17, 1.175494350822287508e-38, PT ;  /* 0x008000001100780b */ /* 0x000fce0003f6e000 */
[----:B------:R-:W-:Y:S01]  /*02b0*/  @P0 FMUL R10, R10, 0.25 ;  /* 0x3e8000000a0a0820 */ /* 0x000fe20000400000 */
[----:B----4-:R-:W-:Y:S01]  /*02c0*/  FADD R16, R3, R5 ;  /* 0x0000000503107221 */ /* 0x010fe20000000000 */
[----:B------:R-:W-:Y:S02]  /*02d0*/  FADD R3, R2, R4 ;  /* 0x0000000402037221 */ /* 0x000fe40000000000 */
[----:B------:R-:W-:Y:S01]  /*02e0*/  @!P2 FMUL R10, R10, 16777216 ;  /* 0x4b8000000a0aa820 */ /* 0x000fe20000400000 */
[----:B------:R-:W-:Y:S01]  /*02f0*/  @P1 FMUL R17, R17, 0.25 ;  /* 0x3e80000011111820 */ /* 0x000fe20000400000 */
[----:B------:R-:W-:-:S03]  /*0300*/  HFMA2.MMA R4, -RZ, RZ, 1.625, 0 ;  /* 0x3e800000ff047435 */ /* 0x000fc600000001ff */
[----:B------:R-:W-:Y:S01]  /*0310*/  @!P3 FMUL R17, R17, 16777216 ;  /* 0x4b8000001111b820 */ /* 0x000fe20000400000 */
[----:B------:R-:W0:Y:S01]  /*0320*/  MUFU.RCP R10, R10 ;  /* 0x0000000a000a7308 */ /* 0x000e220000001000 */
[----:B-----5:R-:W-:Y:S01]  /*0330*/  FADD R16, R19, R16 ;  /* 0x0000001013107221 */ /* 0x020fe20000000000 */
[----:B------:R-:W-:Y:S02]  /*0340*/  FADD R5, R18, R3 ;  /* 0x0000000312057221 */ /* 0x000fe40000000000 */
[----:B------:R-:W1:Y:S04]  /*0350*/  LDC.64 R2, c[0x0][0x250] ;  /* 0x00009400ff027b82 */ /* 0x000e680000000a00 */
[----:B------:R-:W2:Y:S01]  /*0360*/  MUFU.RCP R17, R17 ;  /* 0x0000001100117308 */ /* 0x000ea20000001000 */
[C---:B------:R-:W-:Y:S01]  /*0370*/  FSEL R11, R4.reuse, 1, P0 ;  /* 0x3f800000040b7808 */ /* 0x040fe20000000000 */
[----:B------:R-:W-:Y:S01]  /*0380*/  FADD R16, R7, R16 ;  /* 0x0000001007107221 */ /* 0x000fe20000000000 */
[----:B------:R-:W-:Y:S01]  /*0390*/  FSEL R18, R4, 1, P1 ;  /* 0x3f80000004127808 */ /* 0x000fe20000800000 */
[----:B------:R-:W-:-:S02]  /*03a0*/  FADD R7, R6, R5 ;  /* 0x0000000506077221 */ /* 0x000fc40000000000 */
[----:B------:R-:W4:Y:S01]  /*03b0*/  LDC.64 R4, c[0x0][0x258] ;  /* 0x00009600ff047b82 */ /* 0x000f220000000a00 */
[----:B------:R-:W-:Y:S01]  /*03c0*/  @!P2 FMUL R11, R11, 16777216 ;  /* 0x4b8000000b0ba820 */ /* 0x000fe20000400000 */
[----:B------:R-:W-:Y:S01]  /*03d0*/  @!P3 FMUL R18, R18, 16777216 ;  /* 0x4b8000001212b820 */ /* 0x000fe20000400000 */
[----:B---3--:R-:W-:Y:S01]  /*03e0*/  FADD R9, -R9, R16 ;  /* 0x0000001009097221 */ /* 0x008fe20000000100 */
[----:B------:R-:W-:Y:S01]  /*03f0*/  FADD R8, -R8, R7 ;  /* 0x0000000708087221 */ /* 0x000fe20000000100 */
[----:B0-----:R-:W-:Y:S01]  /*0400*/  FMUL R11, R10, R11 ;  /* 0x0000000b0a0b7220 */ /* 0x001fe20000400000 */
[----:B--2---:R-:W-:-:S03]  /*0410*/  FMUL R18, R17, R18 ;  /* 0x0000001211127220 */ /* 0x004fc60000400000 */
[----:B------:R-:W-:Y:S01]  /*0420*/  FMUL R11, R8, R11 ;  /* 0x0000000b080b7220 */ /* 0x000fe20000400000 */
[----:B------:R-:W-:-:S03]  /*0430*/  FMUL R18, R9, R18 ;  /* 0x0000001209127220 */ /* 0x000fc60000400000 */
[----:B------:R-:W-:Y:S01]  /*0440*/  FFMA R11, R12, R11, R14 ;  /* 0x0000000b0c0b7223 */ /* 0x000fe2000000000e */
[----:B------:R-:W-:-:S04]  /*0450*/  FFMA R13, R13, R18, R15 ;  /* 0x000000120d0d7223 */ /* 0x000fc8000000000f */
[----:B------:R-:W-:Y:S02]  /*0460*/  FSETP.GEU.AND P0, PT, R11, RZ, PT ;  /* 0x000000ff0b00720b */ /* 0x000fe40003f0e000 */
[----:B------:R-:W-:Y:S01]  /*0470*/  FSETP.GEU.AND P1, PT, R13, RZ, PT ;  /* 0x000000ff0d00720b */ /* 0x000fe20003f2e000 */
[C---:B-1----:R-:W-:Y:S01]  /*0480*/  IMAD.WIDE R2, R0.reuse, 0x4, R2 ;  /* 0x0000000400027825 */ /* 0x042fe200078e0202 */
[----:B------:R-:W-:Y:S02]  /*0490*/  FSEL R12, R11, RZ, P0 ;  /* 0x000000ff0b0c7208 */ /* 0x000fe40000000000 */
[----:B------:R-:W-:Y:S01]  /*04a0*/  FSEL R13, R13, RZ, P1 ;  /* 0x000000ff0d0d7208 */ /* 0x000fe20000800000 */
[----:B----4-:R-:W-:-:S04]  /*04b0*/  IMAD.WIDE R4, R0, 0x4, R4 ;  /* 0x0000000400047825 */ /* 0x010fc800078e0204 */
[----:B------:R-:W-:Y:S04]  /*04c0*/  STG.E.64 desc[UR4][R2.64], R12 ;  /* 0x0000000c02007986 */ /* 0x000fe8000c101b04 */
[----:B------:R-:W-:Y:S01]  /*04d0*/  STG.E.64 desc[UR4][R4.64], R8 ;  /* 0x0000000804007986 */ /* 0x000fe2000c101b04 */
[----:B------:R-:W-:Y:S05]  /*04e0*/  EXIT ;  /* 0x000000000000794d */ /* 0x000fea0003800000 */
.L_x_0:
[----:B------:R-:W-:-:S00]  /*04f0*/  BRA `(.L_x_0) ;  /* 0xfffffffc00fc7947 */ /* 0x000fc0000383ffff */
[----:B------:R-:W-:-:S00]  /*0500*/  NOP ;  /* 0x0000000000007918 */ /* 0x000fc00000000000 */
[----:B------:R-:W-:-:S00]  /*0510*/  NOP ;  /* 0x0000000000007918 */ /* 0x000fc00000000000 */
[----:B------:R-:W-:-:S00]  /*0520*/  NOP ;  /* 0x0000000000007918 */ /* 0x000fc00000000000 */
[----:B------:R-:W-:-:S00]  /*0530*/  NOP ;  /* 0x0000000000007918 */ /* 0x000fc00000000000 */
[----:B------:R-:W-:-:S00]  /*0540*/  NOP ;  /* 0x0000000000007918 */ /* 0x000fc00000000000 */
[----:B------:R-:W-:-:S00]  /*0550*/  NOP ;  /* 0x0000000000007918 */ /* 0x000fc00000000000 */
[----:B------:R-:W-:-:S00]  /*0560*/  NOP ;  /* 0x0000000000007918 */ /* 0x000fc00000000000 */
[----:B------:R-:W-:-:S00]  /*0570*/  NOP ;  /* 0x0000000000007918 */ /* 0x000fc00000000000 */
.L_x_1:


//--------------------- .nv.global.init           --------------------------
	.section	.nv.global.init,"aw",@progbits
.nv.global.init:
	.type		_$_str,@object
	.size		_$_str,(_$_str_$_2 - _$_str)
_$_str:
        /*0000*/ 	.byte	0x5f, 0x5f, 0x43, 0x55, 0x44, 0x41, 0x5f, 0x46, 0x54, 0x5a, 0x00
	.type		_$_str_$_2,@object
	.size		_$_str_$_2,(.L_1 - _$_str_$_2)
_$_str_$_2:
        /*000b*/ 	.byte	0x5f, 0x5f, 0x43, 0x55, 0x44, 0x41, 0x5f, 0x50, 0x52, 0x45, 0x43, 0x5f, 0x53, 0x51, 0x52, 0x54
        /*001b*/ 	.byte	0x00
.L_1:


//--------------------- .nv.constant0.triton_poi_fused__native_batch_norm_legit_no_training_add_native_batch_norm_backward_relu_22 --------------------------
	.section	.nv.constant0.triton_poi_fused__native_batch_norm_legit_no_training_add_native_batch_norm_backward_relu_22,"a",@progbits
	.sectionflags	@""
	.align	4
.nv.constant0.triton_poi_fused__native_batch_norm_legit_no_training_add_native_batch_norm_backward_relu_22:
	.zero		612
